//
// Generated by NVIDIA NVVM Compiler
//
// Compiler Build ID: CL-36424714
// Cuda compilation tools, release 13.0, V13.0.88
// Based on NVVM 20.0.0
//

.version 9.0
.target sm_100
.address_size 64

	// .globl	_Z16conv1d_kernel_v2PKfPfii
.const .align 4 .b8 W[36];
// _ZZ16conv1d_kernel_v2PKfPfiiE9sharedMem has been demoted

.visible .entry _Z16conv1d_kernel_v2PKfPfii(
	.param .u64 .ptr .align 1 _Z16conv1d_kernel_v2PKfPfii_param_0,
	.param .u64 .ptr .align 1 _Z16conv1d_kernel_v2PKfPfii_param_1,
	.param .u32 _Z16conv1d_kernel_v2PKfPfii_param_2,
	.param .u32 _Z16conv1d_kernel_v2PKfPfii_param_3
)
{
	.reg .pred 	%p<14>;
	.reg .b32 	%r<62>;
	.reg .b32 	%f<77>;
	.reg .b64 	%rd<27>;
	// demoted variable
	.shared .align 4 .b8 _ZZ16conv1d_kernel_v2PKfPfiiE9sharedMem[1056];
	ld.param.u64 	%rd5, [_Z16conv1d_kernel_v2PKfPfii_param_0];
	ld.param.u64 	%rd4, [_Z16conv1d_kernel_v2PKfPfii_param_1];
	ld.param.u32 	%r22, [_Z16conv1d_kernel_v2PKfPfii_param_2];
	ld.param.u32 	%r23, [_Z16conv1d_kernel_v2PKfPfii_param_3];
	cvta.to.global.u64 	%rd1, %rd5;
	mov.u32 	%r1, %tid.x;
	mov.u32 	%r2, %ntid.x;
	mov.u32 	%r24, %ctaid.x;
	mul.lo.s32 	%r25, %r2, %r24;
	add.s32 	%r3, %r25, %r1;
	shr.u32 	%r26, %r22, 31;
	add.s32 	%r27, %r22, %r26;
	shr.s32 	%r4, %r27, 1;
	sub.s32 	%r28, %r25, %r2;
	add.s32 	%r5, %r28, %r1;
	sub.s32 	%r29, %r2, %r4;
	setp.lt.u32 	%p1, %r1, %r29;
	@%p1 bra 	$L__BB0_4;
	setp.lt.s32 	%p2, %r5, 0;
	mov.f32 	%f67, 0f00000000;
	@%p2 bra 	$L__BB0_3;
	mul.wide.u32 	%rd6, %r5, 4;
	add.s64 	%rd7, %rd1, %rd6;
	ld.global.f32 	%f67, [%rd7];
$L__BB0_3:
	sub.s32 	%r30, %r1, %r2;
	add.s32 	%r31, %r30, %r4;
	shl.b32 	%r32, %r31, 2;
	mov.u32 	%r33, _ZZ16conv1d_kernel_v2PKfPfiiE9sharedMem;
	add.s32 	%r34, %r33, %r32;
	st.shared.f32 	[%r34], %f67;
$L__BB0_4:
	mul.wide.u32 	%rd8, %r3, 4;
	add.s64 	%rd9, %rd1, %rd8;
	ld.global.f32 	%f18, [%rd9];
	add.s32 	%r35, %r4, %r1;
	shl.b32 	%r36, %r35, 2;
	mov.u32 	%r37, _ZZ16conv1d_kernel_v2PKfPfiiE9sharedMem;
	add.s32 	%r6, %r37, %r36;
	st.shared.f32 	[%r6], %f18;
	add.s32 	%r7, %r3, %r2;
	setp.ge.u32 	%p3, %r1, %r4;
	@%p3 bra 	$L__BB0_8;
	setp.ge.s32 	%p4, %r7, %r23;
	mov.f32 	%f68, 0f00000000;
	@%p4 bra 	$L__BB0_7;
	mul.wide.s32 	%rd10, %r7, 4;
	add.s64 	%rd11, %rd1, %rd10;
	ld.global.f32 	%f68, [%rd11];
$L__BB0_7:
	shl.b32 	%r38, %r2, 2;
	add.s32 	%r39, %r6, %r38;
	st.shared.f32 	[%r39], %f68;
$L__BB0_8:
	bar.sync 	0;
	setp.lt.s32 	%p5, %r22, 1;
	mov.f32 	%f76, 0f00000000;
	@%p5 bra 	$L__BB0_20;
	and.b32  	%r8, %r22, 7;
	setp.lt.u32 	%p6, %r22, 8;
	mov.f32 	%f76, 0f00000000;
	mov.b32 	%r60, 0;
	@%p6 bra 	$L__BB0_12;
	and.b32  	%r60, %r22, 2147483640;
	neg.s32 	%r58, %r60;
	shl.b32 	%r41, %r1, 2;
	add.s32 	%r43, %r41, %r37;
	add.s32 	%r57, %r43, 16;
	mov.u64 	%rd13, W;
	add.s64 	%rd26, %rd13, 16;
	mov.f32 	%f76, 0f00000000;
$L__BB0_11:
	.pragma "nounroll";
	ld.shared.f32 	%f24, [%r57+-16];
	ld.const.f32 	%f25, [%rd26+-16];
	fma.rn.f32 	%f26, %f24, %f25, %f76;
	ld.shared.f32 	%f27, [%r57+-12];
	ld.const.f32 	%f28, [%rd26+-12];
	fma.rn.f32 	%f29, %f27, %f28, %f26;
	ld.shared.f32 	%f30, [%r57+-8];
	ld.const.f32 	%f31, [%rd26+-8];
	fma.rn.f32 	%f32, %f30, %f31, %f29;
	ld.shared.f32 	%f33, [%r57+-4];
	ld.const.f32 	%f34, [%rd26+-4];
	fma.rn.f32 	%f35, %f33, %f34, %f32;
	ld.shared.f32 	%f36, [%r57];
	ld.const.f32 	%f37, [%rd26];
	fma.rn.f32 	%f38, %f36, %f37, %f35;
	ld.shared.f32 	%f39, [%r57+4];
	ld.const.f32 	%f40, [%rd26+4];
	fma.rn.f32 	%f41, %f39, %f40, %f38;
	ld.shared.f32 	%f42, [%r57+8];
	ld.const.f32 	%f43, [%rd26+8];
	fma.rn.f32 	%f44, %f42, %f43, %f41;
	ld.shared.f32 	%f45, [%r57+12];
	ld.const.f32 	%f46, [%rd26+12];
	fma.rn.f32 	%f76, %f45, %f46, %f44;
	add.s32 	%r58, %r58, 8;
	add.s32 	%r57, %r57, 32;
	add.s64 	%rd26, %rd26, 32;
	setp.ne.s32 	%p7, %r58, 0;
	@%p7 bra 	$L__BB0_11;
$L__BB0_12:
	setp.eq.s32 	%p8, %r8, 0;
	@%p8 bra 	$L__BB0_20;
	and.b32  	%r17, %r22, 3;
	setp.lt.u32 	%p9, %r8, 4;
	@%p9 bra 	$L__BB0_15;
	add.s32 	%r44, %r60, %r1;
	shl.b32 	%r45, %r44, 2;
	add.s32 	%r47, %r37, %r45;
	ld.shared.f32 	%f48, [%r47];
	mul.wide.u32 	%rd14, %r60, 4;
	mov.u64 	%rd15, W;
	add.s64 	%rd16, %rd15, %rd14;
	ld.const.f32 	%f49, [%rd16];
	fma.rn.f32 	%f50, %f48, %f49, %f76;
	ld.shared.f32 	%f51, [%r47+4];
	ld.const.f32 	%f52, [%rd16+4];
	fma.rn.f32 	%f53, %f51, %f52, %f50;
	ld.shared.f32 	%f54, [%r47+8];
	ld.const.f32 	%f55, [%rd16+8];
	fma.rn.f32 	%f56, %f54, %f55, %f53;
	ld.shared.f32 	%f57, [%r47+12];
	ld.const.f32 	%f58, [%rd16+12];
	fma.rn.f32 	%f76, %f57, %f58, %f56;
	add.s32 	%r60, %r60, 4;
$L__BB0_15:
	setp.eq.s32 	%p10, %r17, 0;
	@%p10 bra 	$L__BB0_20;
	setp.eq.s32 	%p11, %r17, 1;
	@%p11 bra 	$L__BB0_18;
	add.s32 	%r48, %r60, %r1;
	shl.b32 	%r49, %r48, 2;
	add.s32 	%r51, %r37, %r49;
	ld.shared.f32 	%f60, [%r51];
	mul.wide.u32 	%rd17, %r60, 4;
	mov.u64 	%rd18, W;
	add.s64 	%rd19, %rd18, %rd17;
	ld.const.f32 	%f61, [%rd19];
	fma.rn.f32 	%f62, %f60, %f61, %f76;
	ld.shared.f32 	%f63, [%r51+4];
	ld.const.f32 	%f64, [%rd19+4];
	fma.rn.f32 	%f76, %f63, %f64, %f62;
	add.s32 	%r60, %r60, 2;
$L__BB0_18:
	and.b32  	%r52, %r22, 1;
	setp.eq.b32 	%p12, %r52, 1;
	not.pred 	%p13, %p12;
	@%p13 bra 	$L__BB0_20;
	add.s32 	%r53, %r60, %r1;
	shl.b32 	%r54, %r53, 2;
	add.s32 	%r56, %r37, %r54;
	ld.shared.f32 	%f65, [%r56];
	mul.wide.u32 	%rd20, %r60, 4;
	mov.u64 	%rd21, W;
	add.s64 	%rd22, %rd21, %rd20;
	ld.const.f32 	%f66, [%rd22];
	fma.rn.f32 	%f76, %f65, %f66, %f76;
$L__BB0_20:
	cvta.to.global.u64 	%rd23, %rd4;
	add.s64 	%rd25, %rd23, %rd8;
	st.global.f32 	[%rd25], %f76;
	ret;

}


// ===== COMPILED SASS (sm_100) =====

	.target	sm_100

	.elftype	@"ET_EXEC"


//--------------------- .note.nv.tkinfo           --------------------------
	.section	.note.nv.tkinfo,"",@"SHT_NOTE"
	.sectionflags	@"SHF_NOTE_NV_TKINFO"
	.tkinfo
        /*0018*/ 	.word	0x00000002
        /*0030*/ 	.string	""
        /*0030*/ 	.string	"ptxas"
        /*0030*/ 	.string	"Cuda compilation tools, release 13.0, V13.0.88"
        /*0030*/ 	.string	"Build cuda_13.0.r13.0/compiler.36424714_0"
        /*0030*/ 	.string	"-arch sm_100 -m 64 "



//--------------------- .note.nv.cuinfo           --------------------------
	.section	.note.nv.cuinfo,"",@"SHT_NOTE"
	.sectionflags	@"SHF_NOTE_NV_CUINFO"
        /*0018*/ 	.short	0x0002
        /*001a*/ 	.short	0x0064
        /*001c*/ 	.short	0x0082
	.zero		2


//--------------------- .nv.info                  --------------------------
	.section	.nv.info,"",@"SHT_CUDA_INFO"
	.align	4


	//----- nvinfo : EIATTR_REGCOUNT
	.align		4
        /*0000*/ 	.byte	0x04, 0x2f
        /*0002*/ 	.short	(.L_2 - .L_1)
	.align		4
.L_1:
        /*0004*/ 	.word	index@(_Z16conv1d_kernel_v2PKfPfii)
        /*0008*/ 	.word	0x00000018


	//----- nvinfo : EIATTR_FRAME_SIZE
	.align		4
.L_2:
        /*000c*/ 	.byte	0x04, 0x11
        /*000e*/ 	.short	(.L_4 - .L_3)
	.align		4
.L_3:
        /*0010*/ 	.word	index@(_Z16conv1d_kernel_v2PKfPfii)
        /*0014*/ 	.word	0x00000000


	//----- nvinfo : EIATTR_MIN_STACK_SIZE
	.align		4
.L_4:
        /*0018*/ 	.byte	0x04, 0x12
        /*001a*/ 	.short	(.L_6 - .L_5)
	.align		4
.L_5:
        /*001c*/ 	.word	index@(_Z16conv1d_kernel_v2PKfPfii)
        /*0020*/ 	.word	0x00000000
.L_6:


//--------------------- .nv.compat                --------------------------
	.section	.nv.compat,"",@"SHT_CUDA_COMPAT_INFO"
	.align	4
        /*0000*/ 	.byte	0x02, 0x09, 0x00, 0x00, 0x02, 0x02, 0x01, 0x00, 0x02, 0x05, 0x05, 0x00, 0x03, 0x07, 0x01, 0x01
        /*0010*/ 	.byte	0x02, 0x03, 0x00, 0x00, 0x02, 0x06, 0x01, 0x00, 0x04, 0x0b, 0x08, 0x00, 0x09, 0x00, 0x00, 0x00
        /*0020*/ 	.byte	0x00, 0x00, 0x00, 0x00


//--------------------- .nv.info._Z16conv1d_kernel_v2PKfPfii --------------------------
	.section	.nv.info._Z16conv1d_kernel_v2PKfPfii,"",@"SHT_CUDA_INFO"
	.sectionflags	@""
	.align	4


	//----- nvinfo : EIATTR_CUDA_API_VERSION
	.align		4
        /*0000*/ 	.byte	0x04, 0x37
        /*0002*/ 	.short	(.L_8 - .L_7)
.L_7:
        /*0004*/ 	.word	0x00000082


	//----- nvinfo : EIATTR_KPARAM_INFO
	.align		4
.L_8:
        /*0008*/ 	.byte	0x04, 0x17
        /*000a*/ 	.short	(.L_10 - .L_9)
.L_9:
        /*000c*/ 	.word	0x00000000
        /*0010*/ 	.short	0x0003
        /*0012*/ 	.short	0x0014
        /*0014*/ 	.byte	0x00, 0xf0, 0x11, 0x00


	//----- nvinfo : EIATTR_KPARAM_INFO
	.align		4
.L_10:
        /*0018*/ 	.byte	0x04, 0x17
        /*001a*/ 	.short	(.L_12 - .L_11)
.L_11:
        /*001c*/ 	.word	0x00000000
        /*0020*/ 	.short	0x0002
        /*0022*/ 	.short	0x0010
        /*0024*/ 	.byte	0x00, 0xf0, 0x11, 0x00


	//----- nvinfo : EIATTR_KPARAM_INFO
	.align		4
.L_12:
        /*0028*/ 	.byte	0x04, 0x17
        /*002a*/ 	.short	(.L_14 - .L_13)
.L_13:
        /*002c*/ 	.word	0x00000000
        /*0030*/ 	.short	0x0001
        /*0032*/ 	.short	0x0008
        /*0034*/ 	.byte	0x00, 0xf5, 0x21, 0x00


	//----- nvinfo : EIATTR_KPARAM_INFO
	.align		4
.L_14:
        /*0038*/ 	.byte	0x04, 0x17
        /*003a*/ 	.short	(.L_16 - .L_15)
.L_15:
        /*003c*/ 	.word	0x00000000
        /*0040*/ 	.short	0x0000
        /*0042*/ 	.short	0x0000
        /*0044*/ 	.byte	0x00, 0xf5, 0x21, 0x00


	//----- nvinfo : EIATTR_SPARSE_MMA_MASK
	.align		4
.L_16:
        /*0048*/ 	.byte	0x03, 0x50
        /*004a*/ 	.short	0x0000


	//----- nvinfo : EIATTR_MAXREG_COUNT
	.align		4
        /*004c*/ 	.byte	0x03, 0x1b
        /*004e*/ 	.short	0x00ff


	//----- nvinfo : EIATTR_NUM_BARRIERS
	.align		4
        /*0050*/ 	.byte	0x02, 0x4c
        /*0052*/ 	.byte	0x01
	.zero		1


	//----- nvinfo : EIATTR_MERCURY_ISA_VERSION
	.align		4
        /*0054*/ 	.byte	0x03, 0x5f
        /*0056*/ 	.short	0x0101


	//----- nvinfo : EIATTR_VRC_CTA_INIT_COUNT
	.align		4
        /*0058*/ 	.byte	0x02, 0x4a
	.zero		1
	.zero		1


	//----- nvinfo : EIATTR_EXIT_INSTR_OFFSETS
	.align		4
        /*005c*/ 	.byte	0x04, 0x1c
        /*005e*/ 	.short	(.L_18 - .L_17)


	//   ....[0]....
.L_17:
        /*0060*/ 	.word	0x00000860


	//----- nvinfo : EIATTR_CRS_STACK_SIZE
	.align		4
.L_18:
        /*0064*/ 	.byte	0x04, 0x1e
        /*0066*/ 	.short	(.L_20 - .L_19)
.L_19:
        /*0068*/ 	.word	0x00000000


	//----- nvinfo : EIATTR_CBANK_PARAM_SIZE
	.align		4
.L_20:
        /*006c*/ 	.byte	0x03, 0x19
        /*006e*/ 	.short	0x0018


	//----- nvinfo : EIATTR_PARAM_CBANK
	.align		4
        /*0070*/ 	.byte	0x04, 0x0a
        /*0072*/ 	.short	(.L_22 - .L_21)
	.align		4
.L_21:
        /*0074*/ 	.word	index@(.nv.constant0._Z16conv1d_kernel_v2PKfPfii)
        /*0078*/ 	.short	0x0380
        /*007a*/ 	.short	0x0018


	//----- nvinfo : EIATTR_SW_WAR
	.align		4
.L_22:
        /*007c*/ 	.byte	0x04, 0x36
        /*007e*/ 	.short	(.L_24 - .L_23)
.L_23:
        /*0080*/ 	.word	0x00000008
.L_24:


//--------------------- .nv.callgraph             --------------------------
	.section	.nv.callgraph,"",@"SHT_CUDA_CALLGRAPH"
	.align	4
	.sectionentsize	8
	.align		4
        /*0000*/ 	.word	0x00000000
	.align		4
        /*0004*/ 	.word	0xffffffff
	.align		4
        /*0008*/ 	.word	0x00000000
	.align		4
        /*000c*/ 	.word	0xfffffffe
	.align		4
        /*0010*/ 	.word	0x00000000
	.align		4
        /*0014*/ 	.word	0xfffffffd
	.align		4
        /*0018*/ 	.word	0x00000000
	.align		4
        /*001c*/ 	.word	0xfffffffc


//--------------------- .nv.constant3             --------------------------
	.section	.nv.constant3,"a",@progbits
	.align	4
.nv.constant3:
	.type		W,@object
	.size		W,(.L_0 - W)
W:
	.zero		36
.L_0:


//--------------------- .text._Z16conv1d_kernel_v2PKfPfii --------------------------
	.section	.text._Z16conv1d_kernel_v2PKfPfii,"ax",@progbits
	.align	128
        .global         _Z16conv1d_kernel_v2PKfPfii
        .type           _Z16conv1d_kernel_v2PKfPfii,@function
        .size           _Z16conv1d_kernel_v2PKfPfii,(.L_x_12 - _Z16conv1d_kernel_v2PKfPfii)
        .other          _Z16conv1d_kernel_v2PKfPfii,@"STO_CUDA_ENTRY STV_DEFAULT"
_Z16conv1d_kernel_v2PKfPfii:
.text._Z16conv1d_kernel_v2PKfPfii:
[----:B------:R-:W-:Y:S01]  /*0000*/  LDC R1, c[0x0][0x37c] ;  /* 0x0000df00ff017b82 */ /* 0x000fe20000000800 */
[----:B------:R-:W0:Y:S07]  /*0010*/  S2R R0, SR_TID.X ;  /* 0x0000000000007919 */ /* 0x000e2e0000002100 */
[----:B------:R-:W0:Y:S01]  /*0020*/  LDC R14, c[0x0][0x360] ;  /* 0x0000d800ff0e7b82 */ /* 0x000e220000000800 */
[----:B------:R-:W1:Y:S01]  /*0030*/  LDCU.64 UR12, c[0x0][0x358] ;  /* 0x00006b00ff0c77ac */ /* 0x000e620008000a00 */
[----:B------:R-:W0:Y:S06]  /*0040*/  S2R R13, SR_CTAID.X ;  /* 0x00000000000d7919 */ /* 0x000e2c0000002500 */
[----:B------:R-:W2:Y:S08]  /*0050*/  LDC.64 R2, c[0x0][0x380] ;  /* 0x0000e000ff027b82 */ /* 0x000eb00000000a00 */
[----:B------:R-:W3:Y:S01]  /*0060*/  LDC R4, c[0x0][0x390] ;  /* 0x0000e400ff047b82 */ /* 0x000ee20000000800 */
[----:B0-----:R-:W-:-:S04]  /*0070*/  IMAD R5, R14, R13, R0 ;  /* 0x0000000d0e057224 */ /* 0x001fc800078e0200 */
[----:B--2---:R-:W-:-:S05]  /*0080*/  IMAD.WIDE.U32 R6, R5, 0x4, R2 ;  /* 0x0000000405067825 */ /* 0x004fca00078e0002 */
[----:B-1----:R0:W5:Y:S01]  /*0090*/  LDG.E R12, desc[UR12][R6.64] ;  /* 0x0000000c060c7981 */ /* 0x002162000c1e1900 */
[----:B---3--:R-:W-:Y:S01]  /*00a0*/  LEA.HI R8, R4, R4, RZ, 0x1 ;  /* 0x0000000404087211 */ /* 0x008fe200078f08ff */
[----:B------:R-:W-:Y:S03]  /*00b0*/  BSSY.RECONVERGENT B0, `(.L_x_0) ;  /* 0x0000012000007945 */ /* 0x000fe60003800200 */
[----:B------:R-:W-:-:S05]  /*00c0*/  SHF.R.S32.HI R9, RZ, 0x1, R8 ;  /* 0x00000001ff097819 */ /* 0x000fca0000011408 */
[----:B------:R-:W-:-:S05]  /*00d0*/  IMAD.IADD R11, R14, 0x1, -R9 ;  /* 0x000000010e0b7824 */ /* 0x000fca00078e0a09 */
[----:B------:R-:W-:-:S13]  /*00e0*/  ISETP.GE.U32.AND P0, PT, R0, R11, PT ;  /* 0x0000000b0000720c */ /* 0x000fda0003f06070 */
[----:B0-----:R-:W-:Y:S05]  /*00f0*/  @!P0 BRA `(.L_x_1) ;  /* 0x0000000000348947 */ /* 0x001fea0003800000 */
[----:B------:R-:W-:Y:S02]  /*0100*/  IMAD R7, R14, R13, -R14 ;  /* 0x0000000d0e077224 */ /* 0x000fe400078e0a0e */
[----:B------:R-:W-:Y:S02]  /*0110*/  HFMA2 R8, -RZ, RZ, 0, 0 ;  /* 0x00000000ff087431 */ /* 0x000fe400000001ff */
[----:B------:R-:W-:-:S05]  /*0120*/  IMAD.IADD R11, R7, 0x1, R0 ;  /* 0x00000001070b7824 */ /* 0x000fca00078e0200 */
[----:B------:R-:W-:-:S13]  /*0130*/  ISETP.GE.AND P0, PT, R11, RZ, PT ;  /* 0x000000ff0b00720c */ /* 0x000fda0003f06270 */
[----:B------:R-:W0:Y:S02]  /*0140*/  @P0 LDC.64 R6, c[0x0][0x380] ;  /* 0x0000e000ff060b82 */ /* 0x000e240000000a00 */
[----:B0-----:R-:W-:-:S05]  /*0150*/  @P0 IMAD.WIDE.U32 R6, R11, 0x4, R6 ;  /* 0x000000040b060825 */ /* 0x001fca00078e0006 */
[----:B------:R-:W2:Y:S01]  /*0160*/  @P0 LDG.E R8, desc[UR12][R6.64] ;  /* 0x0000000c06080981 */ /* 0x000ea2000c1e1900 */
[----:B------:R-:W0:Y:S01]  /*0170*/  S2UR UR5, SR_CgaCtaId ;  /* 0x00000000000579c3 */ /* 0x000e220000008800 */
[----:B------:R-:W-:Y:S01]  /*0180*/  UMOV UR4, 0x400 ;  /* 0x0000040000047882 */ /* 0x000fe20000000000 */
[----:B------:R-:W-:Y:S01]  /*0190*/  IADD3 R10, PT, PT, R9, R0, -R14 ;  /* 0x00000000090a7210 */ /* 0x000fe20007ffe80e */
[----:B0-----:R-:W-:-:S06]  /*01a0*/  ULEA UR4, UR5, UR4, 0x18 ;  /* 0x0000000405047291 */ /* 0x001fcc000f8ec0ff */
[----:B------:R-:W-:-:S05]  /*01b0*/  LEA R11, R10, UR4, 0x2 ;  /* 0x000000040a0b7c11 */ /* 0x000fca000f8e10ff */
[----:B--2---:R0:W-:Y:S02]  /*01c0*/  STS [R11], R8 ;  /* 0x000000080b007388 */ /* 0x0041e40000000800 */
.L_x_1:
[----:B------:R-:W-:Y:S05]  /*01d0*/  BSYNC.RECONVERGENT B0 ;  /* 0x0000000000007941 */ /* 0x000fea0003800200 */
.L_x_0:
[----:B------:R-:W1:Y:S01]  /*01e0*/  S2UR UR5, SR_CgaCtaId ;  /* 0x00000000000579c3 */ /* 0x000e620000008800 */
[----:B------:R-:W-:Y:S01]  /*01f0*/  UMOV UR4, 0x400 ;  /* 0x0000040000047882 */ /* 0x000fe20000000000 */
[----:B------:R-:W-:Y:S01]  /*0200*/  IMAD.IADD R6, R9, 0x1, R0 ;  /* 0x0000000109067824 */ /* 0x000fe200078e0200 */
[----:B------:R-:W-:Y:S01]  /*0210*/  ISETP.GE.U32.AND P0, PT, R0, R9, PT ;  /* 0x000000090000720c */ /* 0x000fe20003f06070 */
[----:B------:R-:W-:Y:S01]  /*0220*/  BSSY.RECONVERGENT B0, `(.L_x_2) ;  /* 0x0000010000007945 */ /* 0x000fe20003800200 */
[----:B-1----:R-:W-:-:S06]  /*0230*/  ULEA UR4, UR5, UR4, 0x18 ;  /* 0x0000000405047291 */ /* 0x002fcc000f8ec0ff */
[----:B------:R-:W-:-:S05]  /*0240*/  LEA R7, R6, UR4, 0x2 ;  /* 0x0000000406077c11 */ /* 0x000fca000f8e10ff */
[----:B-----5:R1:W-:Y:S01]  /*0250*/  STS [R7], R12 ;  /* 0x0000000c07007388 */ /* 0x0203e20000000800 */
[----:B------:R-:W-:Y:S05]  /*0260*/  @P0 BRA `(.L_x_3) ;  /* 0x00000000002c0947 */ /* 0x000fea0003800000 */
[----:B------:R-:W2:Y:S01]  /*0270*/  LDCU UR5, c[0x0][0x394] ;  /* 0x00007280ff0577ac */ /* 0x000ea20008000800 */
[----:B------:R-:W-:Y:S01]  /*0280*/  IADD3 R9, PT, PT, R5, R14, RZ ;  /* 0x0000000e05097210 */ /* 0x000fe20007ffe0ff */
[----:B------:R-:W-:Y:S01]  /*0290*/  BSSY.RECONVERGENT B1, `(.L_x_4) ;  /* 0x0000007000017945 */ /* 0x000fe20003800200 */
[----:B-1----:R-:W-:Y:S01]  /*02a0*/  IMAD R7, R14, 0x4, R7 ;  /* 0x000000040e077824 */ /* 0x002fe200078e0207 */
[----:B------:R-:W-:Y:S02]  /*02b0*/  MOV R6, RZ ;  /* 0x000000ff00067202 */ /* 0x000fe40000000f00 */
[----:B--2---:R-:W-:-:S13]  /*02c0*/  ISETP.GE.AND P0, PT, R9, UR5, PT ;  /* 0x0000000509007c0c */ /* 0x004fda000bf06270 */
[----:B------:R-:W-:Y:S05]  /*02d0*/  @P0 BRA `(.L_x_5) ;  /* 0x0000000000080947 */ /* 0x000fea0003800000 */
[----:B------:R-:W-:-:S05]  /*02e0*/  IMAD.WIDE R2, R9, 0x4, R2 ;  /* 0x0000000409027825 */ /* 0x000fca00078e0202 */
[----:B------:R1:W5:Y:S02]  /*02f0*/  LDG.E R6, desc[UR12][R2.64] ;  /* 0x0000000c02067981 */ /* 0x000364000c1e1900 */
.L_x_5:
[----:B------:R-:W-:Y:S05]  /*0300*/  BSYNC.RECONVERGENT B1 ;  /* 0x0000000000017941 */ /* 0x000fea0003800200 */
.L_x_4:
[----:B-----5:R2:W-:Y:S02]  /*0310*/  STS [R7], R6 ;  /* 0x0000000607007388 */ /* 0x0205e40000000800 */
.L_x_3:
[----:B------:R-:W-:Y:S05]  /*0320*/  BSYNC.RECONVERGENT B0 ;  /* 0x0000000000007941 */ /* 0x000fea0003800200 */
.L_x_2:
[----:B------:R-:W-:Y:S01]  /*0330*/  BAR.SYNC.DEFER_BLOCKING 0x0 ;  /* 0x0000000000007b1d */ /* 0x000fe20000010000 */
[----:B------:R-:W-:Y:S01]  /*0340*/  ISETP.GE.AND P0, PT, R4, 0x1, PT ;  /* 0x000000010400780c */ /* 0x000fe20003f06270 */
[----:B-12---:R-:W-:-:S12]  /*0350*/  IMAD.MOV.U32 R7, RZ, RZ, RZ ;  /* 0x000000ffff077224 */ /* 0x006fd800078e00ff */
[----:B------:R-:W-:Y:S05]  /*0360*/  @!P0 BRA `(.L_x_6) ;  /* 0x0000000400308947 */ /* 0x000fea0003800000 */
[C---:B------:R-:W-:Y:S01]  /*0370*/  ISETP.GE.U32.AND P1, PT, R4.reuse, 0x8, PT ;  /* 0x000000080400780c */ /* 0x040fe20003f26070 */
[----:B------:R-:W-:Y:S01]  /*0380*/  HFMA2 R7, -RZ, RZ, 0, 0 ;  /* 0x00000000ff077431 */ /* 0x000fe200000001ff */
[----:B------:R-:W-:Y:S01]  /*0390*/  LOP3.LUT R10, R4, 0x7, RZ, 0xc0, !PT ;  /* 0x00000007040a7812 */ /* 0x000fe200078ec0ff */
[----:B------:R-:W-:-:S03]  /*03a0*/  IMAD.MOV.U32 R3, RZ, RZ, RZ ;  /* 0x000000ffff037224 */ /* 0x000fc600078e00ff */
[----:B------:R-:W-:-:S07]  /*03b0*/  ISETP.NE.AND P0, PT, R10, RZ, PT ;  /* 0x000000ff0a00720c */ /* 0x000fce0003f05270 */
[----:B------:R-:W-:Y:S06]  /*03c0*/  @!P1 BRA `(.L_x_7) ;  /* 0x00000000007c9947 */ /* 0x000fec0003800000 */
[----:B------:R-:W-:Y:S01]  /*03d0*/  LEA R2, R0, UR4, 0x2 ;  /* 0x0000000400027c11 */ /* 0x000fe2000f8e10ff */
[----:B------:R-:W-:Y:S01]  /*03e0*/  UMOV UR5, 0x10 ;  /* 0x0000001000057882 */ /* 0x000fe20000000000 */
[----:B------:R-:W-:Y:S02]  /*03f0*/  LOP3.LUT R3, R4, 0x7ffffff8, RZ, 0xc0, !PT ;  /* 0x7ffffff804037812 */ /* 0x000fe400078ec0ff */
[----:B------:R-:W-:Y:S01]  /*0400*/  MOV R7, RZ ;  /* 0x000000ff00077202 */ /* 0x000fe20000000f00 */
[----:B------:R-:W-:Y:S01]  /*0410*/  VIADD R6, R2, 0x10 ;  /* 0x0000001002067836 */ /* 0x000fe20000000000 */
[----:B------:R-:W-:-:S07]  /*0420*/  IADD3 R2, PT, PT, -R3, RZ, RZ ;  /* 0x000000ff03027210 */ /* 0x000fce0007ffe1ff */
.L_x_8:
[----:B0-----:R-:W0:Y:S01]  /*0430*/  LDS R8, [R6+-0x10] ;  /* 0xfffff00006087984 */ /* 0x001e220000000800 */
[----:B------:R-:W0:Y:S01]  /*0440*/  LDCU.64 UR6, c[0x3][UR5+-0x10] ;  /* 0x00fffe00050677ac */ /* 0x000e220008000a00 */
[----:B------:R-:W-:Y:S02]  /*0450*/  VIADD R2, R2, 0x8 ;  /* 0x0000000802027836 */ /* 0x000fe40000000000 */
[----:B------:R-:W1:Y:S01]  /*0460*/  LDS R9, [R6+-0xc] ;  /* 0xfffff40006097984 */ /* 0x000e620000000800 */
[----:B------:R-:W2:Y:S02]  /*0470*/  LDCU.64 UR8, c[0x3][UR5+-0x8] ;  /* 0x00ffff00050877ac */ /* 0x000ea40008000a00 */
[----:B------:R-:W-:Y:S01]  /*0480*/  ISETP.NE.AND P1, PT, R2, RZ, PT ;  /* 0x000000ff0200720c */ /* 0x000fe20003f25270 */
[----:B------:R-:W2:Y:S01]  /*0490*/  LDS R11, [R6+-0x8] ;  /* 0xfffff800060b7984 */ /* 0x000ea20000000800 */
[----:B------:R-:W3:Y:S03]  /*04a0*/  LDCU.64 UR10, c[0x3][UR5] ;  /* 0x00c00000050a77ac */ /* 0x000ee60008000a00 */
[----:B------:R-:W4:Y:S04]  /*04b0*/  LDS R13, [R6+-0x4] ;  /* 0xfffffc00060d7984 */ /* 0x000f280000000800 */
[----:B------:R-:W3:Y:S04]  /*04c0*/  LDS R15, [R6] ;  /* 0x00000000060f7984 */ /* 0x000ee80000000800 */
[----:B------:R-:W5:Y:S04]  /*04d0*/  LDS R17, [R6+0x4] ;  /* 0x0000040006117984 */ /* 0x000f680000000800 */
[----:B------:R-:W5:Y:S04]  /*04e0*/  LDS R19, [R6+0x8] ;  /* 0x0000080006137984 */ /* 0x000f680000000800 */
[----:B------:R0:W5:Y:S02]  /*04f0*/  LDS R21, [R6+0xc] ;  /* 0x00000c0006157984 */ /* 0x0001640000000800 */
[----:B0-----:R-:W-:Y:S01]  /*0500*/  IADD3 R6, PT, PT, R6, 0x20, RZ ;  /* 0x0000002006067810 */ /* 0x001fe20007ffe0ff */
[----:B------:R-:W-:-:S04]  /*0510*/  FFMA R8, R8, UR6, R7 ;  /* 0x0000000608087c23 */ /* 0x000fc80008000007 */
[----:B-1----:R-:W-:Y:S01]  /*0520*/  FFMA R8, R9, UR7, R8 ;  /* 0x0000000709087c23 */ /* 0x002fe20008000008 */
[----:B------:R-:W0:Y:S03]  /*0530*/  LDCU.64 UR6, c[0x3][UR5+0x8] ;  /* 0x00c00100050677ac */ /* 0x000e260008000a00 */
[----:B--2---:R-:W-:Y:S01]  /*0540*/  FFMA R8, R11, UR8, R8 ;  /* 0x000000080b087c23 */ /* 0x004fe20008000008 */
[----:B------:R-:W-:-:S03]  /*0550*/  UIADD3 UR5, UPT, UPT, UR5, 0x20, URZ ;  /* 0x0000002005057890 */ /* 0x000fc6000fffe0ff */
[----:B----4-:R-:W-:-:S04]  /*0560*/  FFMA R8, R13, UR9, R8 ;  /* 0x000000090d087c23 */ /* 0x010fc80008000008 */
[----:B---3--:R-:W-:-:S04]  /*0570*/  FFMA R8, R15, UR10, R8 ;  /* 0x0000000a0f087c23 */ /* 0x008fc80008000008 */
[----:B-----5:R-:W-:-:S04]  /*0580*/  FFMA R8, R17, UR11, R8 ;  /* 0x0000000b11087c23 */ /* 0x020fc80008000008 */
[----:B0-----:R-:W-:-:S04]  /*0590*/  FFMA R8, R19, UR6, R8 ;  /* 0x0000000613087c23 */ /* 0x001fc80008000008 */
[----:B------:R-:W-:Y:S01]  /*05a0*/  FFMA R7, R21, UR7, R8 ;  /* 0x0000000715077c23 */ /* 0x000fe20008000008 */
[----:B------:R-:W-:Y:S06]  /*05b0*/  @P1 BRA `(.L_x_8) ;  /* 0xfffffffc009c1947 */ /* 0x000fec000383ffff */
.L_x_7:
[----:B------:R-:W-:Y:S05]  /*05c0*/  @!P0 BRA `(.L_x_6) ;  /* 0x0000000000988947 */ /* 0x000fea0003800000 */
[----:B------:R-:W-:Y:S02]  /*05d0*/  ISETP.GE.U32.AND P0, PT, R10, 0x4, PT ;  /* 0x000000040a00780c */ /* 0x000fe40003f06070 */
[----:B------:R-:W-:-:S04]  /*05e0*/  LOP3.LUT R16, R4, 0x3, RZ, 0xc0, !PT ;  /* 0x0000000304107812 */ /* 0x000fc800078ec0ff */
[----:B------:R-:W-:-:S07]  /*05f0*/  ISETP.NE.AND P1, PT, R16, RZ, PT ;  /* 0x000000ff1000720c */ /* 0x000fce0003f25270 */
[----:B------:R-:W-:Y:S06]  /*0600*/  @!P0 BRA `(.L_x_9) ;  /* 0x0000000000388947 */ /* 0x000fec0003800000 */
[C---:B------:R-:W-:Y:S01]  /*0610*/  IMAD.IADD R2, R3.reuse, 0x1, R0 ;  /* 0x0000000103027824 */ /* 0x040fe200078e0200 */
[C---:B------:R-:W-:Y:S01]  /*0620*/  SHF.L.U32 R10, R3.reuse, 0x2, RZ ;  /* 0x00000002030a7819 */ /* 0x040fe200000006ff */
[----:B------:R-:W-:-:S03]  /*0630*/  VIADD R3, R3, 0x4 ;  /* 0x0000000403037836 */ /* 0x000fc60000000000 */
[----:B------:R-:W-:Y:S01]  /*0640*/  LEA R2, R2, UR4, 0x2 ;  /* 0x0000000402027c11 */ /* 0x000fe2000f8e10ff */
[----:B------:R-:W1:Y:S04]  /*0650*/  LDC.64 R12, c[0x3][R10] ;  /* 0x00c000000a0c7b82 */ /* 0x000e680000000a00 */
[----:B------:R-:W1:Y:S04]  /*0660*/  LDS R6, [R2] ;  /* 0x0000000002067984 */ /* 0x000e680000000800 */
[----:B0-----:R-:W0:Y:S01]  /*0670*/  LDS R11, [R2+0x4] ;  /* 0x00000400020b7984 */ /* 0x001e220000000800 */
[----:B------:R-:W2:Y:S03]  /*0680*/  LDC.64 R8, c[0x3][R10+0x8] ;  /* 0x00c002000a087b82 */ /* 0x000ea60000000a00 */
[----:B------:R-:W2:Y:S04]  /*0690*/  LDS R14, [R2+0x8] ;  /* 0x00000800020e7984 */ /* 0x000ea80000000800 */
[----:B------:R-:W3:Y:S01]  /*06a0*/  LDS R15, [R2+0xc] ;  /* 0x00000c00020f7984 */ /* 0x000ee20000000800 */
[----:B-1----:R-:W-:-:S04]  /*06b0*/  FFMA R6, R6, R12, R7 ;  /* 0x0000000c06067223 */ /* 0x002fc80000000007 */
[----:B0-----:R-:W-:-:S04]  /*06c0*/  FFMA R11, R11, R13, R6 ;  /* 0x0000000d0b0b7223 */ /* 0x001fc80000000006 */
[----:B--2---:R-:W-:-:S04]  /*06d0*/  FFMA R8, R14, R8, R11 ;  /* 0x000000080e087223 */ /* 0x004fc8000000000b */
[----:B---3--:R-:W-:-:S07]  /*06e0*/  FFMA R7, R15, R9, R8 ;  /* 0x000000090f077223 */ /* 0x008fce0000000008 */
.L_x_9:
[----:B------:R-:W-:Y:S05]  /*06f0*/  @!P1 BRA `(.L_x_6) ;  /* 0x00000000004c9947 */ /* 0x000fea0003800000 */
[----:B------:R-:W-:Y:S02]  /*0700*/  ISETP.NE.AND P0, PT, R16, 0x1, PT ;  /* 0x000000011000780c */ /* 0x000fe40003f05270 */
[----:B------:R-:W-:-:S04]  /*0710*/  LOP3.LUT R4, R4, 0x1, RZ, 0xc0, !PT ;  /* 0x0000000104047812 */ /* 0x000fc800078ec0ff */
[----:B------:R-:W-:-:S07]  /*0720*/  ISETP.NE.U32.AND P1, PT, R4, 0x1, PT ;  /* 0x000000010400780c */ /* 0x000fce0003f25070 */
[----:B------:R-:W-:Y:S06]  /*0730*/  @!P0 BRA `(.L_x_10) ;  /* 0x0000000000248947 */ /* 0x000fec0003800000 */
[C---:B------:R-:W-:Y:S01]  /*0740*/  IADD3 R2, PT, PT, R3.reuse, R0, RZ ;  /* 0x0000000003027210 */ /* 0x040fe20007ffe0ff */
[C---:B------:R-:W-:Y:S01]  /*0750*/  IMAD.SHL.U32 R6, R3.reuse, 0x4, RZ ;  /* 0x0000000403067824 */ /* 0x040fe200078e00ff */
[----:B------:R-:W-:Y:S02]  /*0760*/  IADD3 R3, PT, PT, R3, 0x2, RZ ;  /* 0x0000000203037810 */ /* 0x000fe40007ffe0ff */
[----:B------:R-:W-:Y:S01]  /*0770*/  LEA R2, R2, UR4, 0x2 ;  /* 0x0000000402027c11 */ /* 0x000fe2000f8e10ff */
[----:B0-----:R-:W0:Y:S04]  /*0780*/  LDC.64 R8, c[0x3][R6] ;  /* 0x00c0000006087b82 */ /* 0x001e280000000a00 */
[----:B------:R-:W0:Y:S04]  /*0790*/  LDS R4, [R2] ;  /* 0x0000000002047984 */ /* 0x000e280000000800 */
[----:B------:R-:W1:Y:S01]  /*07a0*/  LDS R11, [R2+0x4] ;  /* 0x00000400020b7984 */ /* 0x000e620000000800 */
[----:B0-----:R-:W-:-:S04]  /*07b0*/  FFMA R4, R4, R8, R7 ;  /* 0x0000000804047223 */ /* 0x001fc80000000007 */
[----:B-1----:R-:W-:-:S07]  /*07c0*/  FFMA R7, R11, R9, R4 ;  /* 0x000000090b077223 */ /* 0x002fce0000000004 */
.L_x_10:
[----:B------:R-:W-:Y:S01]  /*07d0*/  @!P1 IMAD.IADD R0, R0, 0x1, R3 ;  /* 0x0000000100009824 */ /* 0x000fe200078e0203 */
[----:B------:R-:W-:-:S04]  /*07e0*/  @!P1 SHF.L.U32 R3, R3, 0x2, RZ ;  /* 0x0000000203039819 */ /* 0x000fc800000006ff */
[----:B------:R-:W-:Y:S02]  /*07f0*/  @!P1 LEA R0, R0, UR4, 0x2 ;  /* 0x0000000400009c11 */ /* 0x000fe4000f8e10ff */
[----:B------:R-:W1:Y:S04]  /*0800*/  @!P1 LDC R3, c[0x3][R3] ;  /* 0x00c0000003039b82 */ /* 0x000e680000000800 */
[----:B------:R-:W1:Y:S02]  /*0810*/  @!P1 LDS R0, [R0] ;  /* 0x0000000000009984 */ /* 0x000e640000000800 */
[----:B-1----:R-:W-:-:S07]  /*0820*/  @!P1 FFMA R7, R0, R3, R7 ;  /* 0x0000000300079223 */ /* 0x002fce0000000007 */
.L_x_6:
[----:B------:R-:W1:Y:S02]  /*0830*/  LDC.64 R2, c[0x0][0x388] ;  /* 0x0000e200ff027b82 */ /* 0x000e640000000a00 */
[----:B-1----:R-:W-:-:S05]  /*0840*/  IMAD.WIDE.U32 R2, R5, 0x4, R2 ;  /* 0x0000000405027825 */ /* 0x002fca00078e0002 */
[----:B------:R-:W-:Y:S01]  /*0850*/  STG.E desc[UR12][R2.64], R7 ;  /* 0x0000000702007986 */ /* 0x000fe2000c10190c */
[----:B------:R-:W-:Y:S05]  /*0860*/  EXIT ;  /* 0x000000000000794d */ /* 0x000fea0003800000 */
.L_x_11:
[----:B------:R-:W-:-:S00]  /*0870*/  BRA `(.L_x_11) ;  /* 0xfffffffc00fc7947 */ /* 0x000fc0000383ffff */
[----:B------:R-:W-:-:S00]  /*0880*/  NOP ;  /* 0x0000000000007918 */ /* 0x000fc00000000000 */
[----:B------:R-:W-:-:S00]  /*0890*/  NOP ;  /* 0x0000000000007918 */ /* 0x000fc00000000000 */
[----:B------:R-:W-:-:S00]  /*08a0*/  NOP ;  /* 0x0000000000007918 */ /* 0x000fc00000000000 */
[----:B------:R-:W-:-:S00]  /*08b0*/  NOP ;  /* 0x0000000000007918 */ /* 0x000fc00000000000 */
[----:B------:R-:W-:-:S00]  /*08c0*/  NOP ;  /* 0x0000000000007918 */ /* 0x000fc00000000000 */
[----:B------:R-:W-:-:S00]  /*08d0*/  NOP ;  /* 0x0000000000007918 */ /* 0x000fc00000000000 */
[----:B------:R-:W-:-:S00]  /*08e0*/  NOP ;  /* 0x0000000000007918 */ /* 0x000fc00000000000 */
[----:B------:R-:W-:-:S00]  /*08f0*/  NOP ;  /* 0x0000000000007918 */ /* 0x000fc00000000000 */
.L_x_12:


//--------------------- .nv.shared._Z16conv1d_kernel_v2PKfPfii --------------------------
	.section	.nv.shared._Z16conv1d_kernel_v2PKfPfii,"aw",@nobits
	.sectionflags	@""
	.align	4
.nv.shared._Z16conv1d_kernel_v2PKfPfii:
	.zero		2080


//--------------------- .nv.shared.reserved.0     --------------------------
	.section	.nv.shared.reserved.0,"aw",@nobits
	.weak		__nv_reservedSMEM_offset_0_alias
	.size		__nv_reservedSMEM_offset_0_alias, 0, 64
	.other		__nv_reservedSMEM_offset_0_alias,@"STO_CUDA_RESERVED_SHARED STV_DEFAULT"
__nv_reservedSMEM_offset_0_alias:
	.zero		0
	.zero		64


//--------------------- .nv.constant0._Z16conv1d_kernel_v2PKfPfii --------------------------
	.section	.nv.constant0._Z16conv1d_kernel_v2PKfPfii,"a",@progbits
	.sectionflags	@""
	.align	4
.nv.constant0._Z16conv1d_kernel_v2PKfPfii:
	.zero		920


//--------------------- SYMBOLS --------------------------

	.type		.nv.reservedSmem.offset0,@object
	.size		.nv.reservedSmem.offset0,0x4
	.type		.nv.reservedSmem.cap,@object
	.size		.nv.reservedSmem.cap,0x4
